//
// Generated by NVIDIA NVVM Compiler
//
// Compiler Build ID: CL-36424714
// Cuda compilation tools, release 13.0, V13.0.88
// Based on NVVM 20.0.0
//

.version 9.0
.target sm_100
.address_size 64

	// .globl	_Z13gemmAtomicAddPfS_S_iiii

.visible .entry _Z13gemmAtomicAddPfS_S_iiii(
	.param .u64 .ptr .align 1 _Z13gemmAtomicAddPfS_S_iiii_param_0,
	.param .u64 .ptr .align 1 _Z13gemmAtomicAddPfS_S_iiii_param_1,
	.param .u64 .ptr .align 1 _Z13gemmAtomicAddPfS_S_iiii_param_2,
	.param .u32 _Z13gemmAtomicAddPfS_S_iiii_param_3,
	.param .u32 _Z13gemmAtomicAddPfS_S_iiii_param_4,
	.param .u32 _Z13gemmAtomicAddPfS_S_iiii_param_5,
	.param .u32 _Z13gemmAtomicAddPfS_S_iiii_param_6
)
{
	.reg .b32 	%r<9>;
	.reg .b32 	%f<5>;
	.reg .b64 	%rd<13>;

	ld.param.u64 	%rd1, [_Z13gemmAtomicAddPfS_S_iiii_param_0];
	ld.param.u64 	%rd2, [_Z13gemmAtomicAddPfS_S_iiii_param_1];
	ld.param.u64 	%rd3, [_Z13gemmAtomicAddPfS_S_iiii_param_2];
	ld.param.u32 	%r1, [_Z13gemmAtomicAddPfS_S_iiii_param_4];
	ld.param.u32 	%r2, [_Z13gemmAtomicAddPfS_S_iiii_param_6];
	cvta.to.global.u64 	%rd4, %rd3;
	cvta.to.global.u64 	%rd5, %rd2;
	cvta.to.global.u64 	%rd6, %rd1;
	mov.u32 	%r3, %ctaid.x;
	mov.u32 	%r4, %ctaid.y;
	mad.lo.s32 	%r5, %r2, %r3, %r4;
	mul.wide.u32 	%rd7, %r5, 4;
	add.s64 	%rd8, %rd4, %rd7;
	mov.u32 	%r6, %tid.x;
	mad.lo.s32 	%r7, %r1, %r3, %r6;
	mul.wide.u32 	%rd9, %r7, 4;
	add.s64 	%rd10, %rd6, %rd9;
	ld.global.f32 	%f1, [%rd10];
	mad.lo.s32 	%r8, %r2, %r6, %r4;
	mul.wide.u32 	%rd11, %r8, 4;
	add.s64 	%rd12, %rd5, %rd11;
	ld.global.f32 	%f2, [%rd12];
	mul.f32 	%f3, %f1, %f2;
	atom.global.add.f32 	%f4, [%rd8], %f3;
	ret;

}
	// .globl	_Z4gemmPfS_S_iiii
.visible .entry _Z4gemmPfS_S_iiii(
	.param .u64 .ptr .align 1 _Z4gemmPfS_S_iiii_param_0,
	.param .u64 .ptr .align 1 _Z4gemmPfS_S_iiii_param_1,
	.param .u64 .ptr .align 1 _Z4gemmPfS_S_iiii_param_2,
	.param .u32 _Z4gemmPfS_S_iiii_param_3,
	.param .u32 _Z4gemmPfS_S_iiii_param_4,
	.param .u32 _Z4gemmPfS_S_iiii_param_5,
	.param .u32 _Z4gemmPfS_S_iiii_param_6
)
{
	.reg .pred 	%p<13>;
	.reg .b32 	%r<47>;
	.reg .b32 	%f<56>;
	.reg .b64 	%rd<40>;

	ld.param.u64 	%rd6, [_Z4gemmPfS_S_iiii_param_0];
	ld.param.u64 	%rd7, [_Z4gemmPfS_S_iiii_param_1];
	ld.param.u64 	%rd5, [_Z4gemmPfS_S_iiii_param_2];
	ld.param.u32 	%r22, [_Z4gemmPfS_S_iiii_param_3];
	ld.param.u32 	%r20, [_Z4gemmPfS_S_iiii_param_4];
	ld.param.u32 	%r23, [_Z4gemmPfS_S_iiii_param_6];
	cvta.to.global.u64 	%rd1, %rd7;
	cvta.to.global.u64 	%rd2, %rd6;
	mov.u32 	%r24, %ctaid.x;
	mov.u32 	%r25, %ntid.x;
	mov.u32 	%r26, %tid.x;
	mad.lo.s32 	%r1, %r24, %r25, %r26;
	mov.u32 	%r27, %ctaid.y;
	mov.u32 	%r28, %ntid.y;
	mov.u32 	%r29, %tid.y;
	mad.lo.s32 	%r30, %r27, %r28, %r29;
	setp.ge.s32 	%p1, %r1, %r22;
	setp.ge.s32 	%p2, %r30, %r23;
	or.pred  	%p3, %p1, %p2;
	@%p3 bra 	$L__BB1_13;
	cvta.to.global.u64 	%rd8, %rd5;
	mad.lo.s32 	%r31, %r23, %r1, %r30;
	mul.wide.s32 	%rd9, %r31, 4;
	add.s64 	%rd3, %rd8, %rd9;
	mov.b32 	%r32, 0;
	st.global.u32 	[%rd3], %r32;
	setp.lt.s32 	%p4, %r20, 1;
	@%p4 bra 	$L__BB1_13;
	mul.lo.s32 	%r3, %r20, %r1;
	and.b32  	%r4, %r20, 7;
	setp.lt.u32 	%p5, %r20, 8;
	mov.b32 	%r45, 0;
	mov.f32 	%f53, 0f00000000;
	@%p5 bra 	$L__BB1_5;
	and.b32  	%r45, %r20, 2147483640;
	neg.s32 	%r43, %r45;
	shl.b32 	%r7, %r23, 3;
	add.s64 	%rd4, %rd2, 16;
	mov.f32 	%f53, 0f00000000;
	mul.wide.s32 	%rd14, %r23, 4;
	mov.u32 	%r41, %r3;
	mov.u32 	%r42, %r30;
$L__BB1_4:
	.pragma "nounroll";
	mul.wide.s32 	%rd10, %r41, 4;
	add.s64 	%rd11, %rd4, %rd10;
	ld.global.f32 	%f10, [%rd11+-16];
	mul.wide.s32 	%rd12, %r42, 4;
	add.s64 	%rd13, %rd1, %rd12;
	ld.global.f32 	%f11, [%rd13];
	fma.rn.f32 	%f12, %f10, %f11, %f53;
	st.global.f32 	[%rd3], %f12;
	ld.global.f32 	%f13, [%rd11+-12];
	add.s64 	%rd15, %rd13, %rd14;
	ld.global.f32 	%f14, [%rd15];
	fma.rn.f32 	%f15, %f13, %f14, %f12;
	st.global.f32 	[%rd3], %f15;
	ld.global.f32 	%f16, [%rd11+-8];
	add.s64 	%rd16, %rd15, %rd14;
	ld.global.f32 	%f17, [%rd16];
	fma.rn.f32 	%f18, %f16, %f17, %f15;
	st.global.f32 	[%rd3], %f18;
	ld.global.f32 	%f19, [%rd11+-4];
	add.s64 	%rd17, %rd16, %rd14;
	ld.global.f32 	%f20, [%rd17];
	fma.rn.f32 	%f21, %f19, %f20, %f18;
	st.global.f32 	[%rd3], %f21;
	ld.global.f32 	%f22, [%rd11];
	add.s64 	%rd18, %rd17, %rd14;
	ld.global.f32 	%f23, [%rd18];
	fma.rn.f32 	%f24, %f22, %f23, %f21;
	st.global.f32 	[%rd3], %f24;
	ld.global.f32 	%f25, [%rd11+4];
	add.s64 	%rd19, %rd18, %rd14;
	ld.global.f32 	%f26, [%rd19];
	fma.rn.f32 	%f27, %f25, %f26, %f24;
	st.global.f32 	[%rd3], %f27;
	ld.global.f32 	%f28, [%rd11+8];
	add.s64 	%rd20, %rd19, %rd14;
	ld.global.f32 	%f29, [%rd20];
	fma.rn.f32 	%f30, %f28, %f29, %f27;
	st.global.f32 	[%rd3], %f30;
	ld.global.f32 	%f31, [%rd11+12];
	add.s64 	%rd21, %rd20, %rd14;
	ld.global.f32 	%f32, [%rd21];
	fma.rn.f32 	%f53, %f31, %f32, %f30;
	st.global.f32 	[%rd3], %f53;
	add.s32 	%r43, %r43, 8;
	add.s32 	%r42, %r42, %r7;
	add.s32 	%r41, %r41, 8;
	setp.ne.s32 	%p6, %r43, 0;
	@%p6 bra 	$L__BB1_4;
$L__BB1_5:
	setp.eq.s32 	%p7, %r4, 0;
	@%p7 bra 	$L__BB1_13;
	and.b32  	%r15, %r20, 3;
	setp.lt.u32 	%p8, %r4, 4;
	@%p8 bra 	$L__BB1_8;
	add.s32 	%r34, %r45, %r3;
	mul.wide.s32 	%rd22, %r34, 4;
	add.s64 	%rd23, %rd2, %rd22;
	ld.global.f32 	%f33, [%rd23];
	mad.lo.s32 	%r35, %r45, %r23, %r30;
	mul.wide.s32 	%rd24, %r35, 4;
	add.s64 	%rd25, %rd1, %rd24;
	ld.global.f32 	%f34, [%rd25];
	fma.rn.f32 	%f35, %f33, %f34, %f53;
	st.global.f32 	[%rd3], %f35;
	ld.global.f32 	%f36, [%rd23+4];
	mul.wide.s32 	%rd26, %r23, 4;
	add.s64 	%rd27, %rd25, %rd26;
	ld.global.f32 	%f37, [%rd27];
	fma.rn.f32 	%f38, %f36, %f37, %f35;
	st.global.f32 	[%rd3], %f38;
	ld.global.f32 	%f39, [%rd23+8];
	add.s64 	%rd28, %rd27, %rd26;
	ld.global.f32 	%f40, [%rd28];
	fma.rn.f32 	%f41, %f39, %f40, %f38;
	st.global.f32 	[%rd3], %f41;
	ld.global.f32 	%f42, [%rd23+12];
	add.s64 	%rd29, %rd28, %rd26;
	ld.global.f32 	%f43, [%rd29];
	fma.rn.f32 	%f53, %f42, %f43, %f41;
	st.global.f32 	[%rd3], %f53;
	add.s32 	%r45, %r45, 4;
$L__BB1_8:
	setp.eq.s32 	%p9, %r15, 0;
	@%p9 bra 	$L__BB1_13;
	setp.eq.s32 	%p10, %r15, 1;
	@%p10 bra 	$L__BB1_11;
	add.s32 	%r36, %r45, %r3;
	mul.wide.s32 	%rd30, %r36, 4;
	add.s64 	%rd31, %rd2, %rd30;
	ld.global.f32 	%f44, [%rd31];
	mad.lo.s32 	%r37, %r45, %r23, %r30;
	mul.wide.s32 	%rd32, %r37, 4;
	add.s64 	%rd33, %rd1, %rd32;
	ld.global.f32 	%f45, [%rd33];
	fma.rn.f32 	%f46, %f44, %f45, %f53;
	st.global.f32 	[%rd3], %f46;
	ld.global.f32 	%f47, [%rd31+4];
	mul.wide.s32 	%rd34, %r23, 4;
	add.s64 	%rd35, %rd33, %rd34;
	ld.global.f32 	%f48, [%rd35];
	fma.rn.f32 	%f53, %f47, %f48, %f46;
	st.global.f32 	[%rd3], %f53;
	add.s32 	%r45, %r45, 2;
$L__BB1_11:
	and.b32  	%r38, %r20, 1;
	setp.eq.b32 	%p11, %r38, 1;
	not.pred 	%p12, %p11;
	@%p12 bra 	$L__BB1_13;
	add.s32 	%r39, %r45, %r3;
	mul.wide.s32 	%rd36, %r39, 4;
	add.s64 	%rd37, %rd2, %rd36;
	ld.global.f32 	%f49, [%rd37];
	mad.lo.s32 	%r40, %r45, %r23, %r30;
	mul.wide.s32 	%rd38, %r40, 4;
	add.s64 	%rd39, %rd1, %rd38;
	ld.global.f32 	%f50, [%rd39];
	fma.rn.f32 	%f51, %f49, %f50, %f53;
	st.global.f32 	[%rd3], %f51;
$L__BB1_13:
	ret;

}


// ===== COMPILED SASS (sm_100) =====

	.target	sm_100

	.elftype	@"ET_EXEC"


//--------------------- .note.nv.tkinfo           --------------------------
	.section	.note.nv.tkinfo,"",@"SHT_NOTE"
	.sectionflags	@"SHF_NOTE_NV_TKINFO"
	.tkinfo
        /*0018*/ 	.word	0x00000002
        /*0030*/ 	.string	""
        /*0030*/ 	.string	"ptxas"
        /*0030*/ 	.string	"Cuda compilation tools, release 13.0, V13.0.88"
        /*0030*/ 	.string	"Build cuda_13.0.r13.0/compiler.36424714_0"
        /*0030*/ 	.string	"-arch sm_100 -m 64 "



//--------------------- .note.nv.cuinfo           --------------------------
	.section	.note.nv.cuinfo,"",@"SHT_NOTE"
	.sectionflags	@"SHF_NOTE_NV_CUINFO"
        /*0018*/ 	.short	0x0002
        /*001a*/ 	.short	0x0064
        /*001c*/ 	.short	0x0082
	.zero		2


//--------------------- .nv.info                  --------------------------
	.section	.nv.info,"",@"SHT_CUDA_INFO"
	.align	4


	//----- nvinfo : EIATTR_REGCOUNT
	.align		4
        /*0000*/ 	.byte	0x04, 0x2f
        /*0002*/ 	.short	(.L_1 - .L_0)
	.align		4
.L_0:
        /*0004*/ 	.word	index@(_Z13gemmAtomicAddPfS_S_iiii)
        /*0008*/ 	.word	0x0000000e


	//----- nvinfo : EIATTR_FRAME_SIZE
	.align		4
.L_1:
        /*000c*/ 	.byte	0x04, 0x11
        /*000e*/ 	.short	(.L_3 - .L_2)
	.align		4
.L_2:
        /*0010*/ 	.word	index@(_Z13gemmAtomicAddPfS_S_iiii)
        /*0014*/ 	.word	0x00000000


	//----- nvinfo : EIATTR_REGCOUNT
	.align		4
.L_3:
        /*0018*/ 	.byte	0x04, 0x2f
        /*001a*/ 	.short	(.L_5 - .L_4)
	.align		4
.L_4:
        /*001c*/ 	.word	index@(_Z4gemmPfS_S_iiii)
        /*0020*/ 	.word	0x0000001c


	//----- nvinfo : EIATTR_FRAME_SIZE
	.align		4
.L_5:
        /*0024*/ 	.byte	0x04, 0x11
        /*0026*/ 	.short	(.L_7 - .L_6)
	.align		4
.L_6:
        /*0028*/ 	.word	index@(_Z4gemmPfS_S_iiii)
        /*002c*/ 	.word	0x00000000


	//----- nvinfo : EIATTR_MIN_STACK_SIZE
	.align		4
.L_7:
        /*0030*/ 	.byte	0x04, 0x12
        /*0032*/ 	.short	(.L_9 - .L_8)
	.align		4
.L_8:
        /*0034*/ 	.word	index@(_Z4gemmPfS_S_iiii)
        /*0038*/ 	.word	0x00000000


	//----- nvinfo : EIATTR_MIN_STACK_SIZE
	.align		4
.L_9:
        /*003c*/ 	.byte	0x04, 0x12
        /*003e*/ 	.short	(.L_11 - .L_10)
	.align		4
.L_10:
        /*0040*/ 	.word	index@(_Z13gemmAtomicAddPfS_S_iiii)
        /*0044*/ 	.word	0x00000000
.L_11:


//--------------------- .nv.compat                --------------------------
	.section	.nv.compat,"",@"SHT_CUDA_COMPAT_INFO"
	.align	4
        /*0000*/ 	.byte	0x02, 0x09, 0x00, 0x00, 0x02, 0x02, 0x01, 0x00, 0x02, 0x05, 0x05, 0x00, 0x03, 0x07, 0x01, 0x01
        /*0010*/ 	.byte	0x02, 0x03, 0x00, 0x00, 0x02, 0x06, 0x01, 0x00, 0x04, 0x0b, 0x08, 0x00, 0x09, 0x00, 0x00, 0x00
        /*0020*/ 	.byte	0x00, 0x00, 0x00, 0x00


//--------------------- .nv.info._Z4gemmPfS_S_iiii --------------------------
	.section	.nv.info._Z4gemmPfS_S_iiii,"",@"SHT_CUDA_INFO"
	.sectionflags	@""
	.align	4


	//----- nvinfo : EIATTR_CUDA_API_VERSION
	.align		4
        /*0000*/ 	.byte	0x04, 0x37
        /*0002*/ 	.short	(.L_13 - .L_12)
.L_12:
        /*0004*/ 	.word	0x00000082


	//----- nvinfo : EIATTR_KPARAM_INFO
	.align		4
.L_13:
        /*0008*/ 	.byte	0x04, 0x17
        /*000a*/ 	.short	(.L_15 - .L_14)
.L_14:
        /*000c*/ 	.word	0x00000000
        /*0010*/ 	.short	0x0006
        /*0012*/ 	.short	0x0024
        /*0014*/ 	.byte	0x00, 0xf0, 0x11, 0x00


	//----- nvinfo : EIATTR_KPARAM_INFO
	.align		4
.L_15:
        /*0018*/ 	.byte	0x04, 0x17
        /*001a*/ 	.short	(.L_17 - .L_16)
.L_16:
        /*001c*/ 	.word	0x00000000
        /*0020*/ 	.short	0x0005
        /*0022*/ 	.short	0x0020
        /*0024*/ 	.byte	0x00, 0xf0, 0x11, 0x00


	//----- nvinfo : EIATTR_KPARAM_INFO
	.align		4
.L_17:
        /*0028*/ 	.byte	0x04, 0x17
        /*002a*/ 	.short	(.L_19 - .L_18)
.L_18:
        /*002c*/ 	.word	0x00000000
        /*0030*/ 	.short	0x0004
        /*0032*/ 	.short	0x001c
        /*0034*/ 	.byte	0x00, 0xf0, 0x11, 0x00


	//----- nvinfo : EIATTR_KPARAM_INFO
	.align		4
.L_19:
        /*0038*/ 	.byte	0x04, 0x17
        /*003a*/ 	.short	(.L_21 - .L_20)
.L_20:
        /*003c*/ 	.word	0x00000000
        /*0040*/ 	.short	0x0003
        /*0042*/ 	.short	0x0018
        /*0044*/ 	.byte	0x00, 0xf0, 0x11, 0x00


	//----- nvinfo : EIATTR_KPARAM_INFO
	.align		4
.L_21:
        /*0048*/ 	.byte	0x04, 0x17
        /*004a*/ 	.short	(.L_23 - .L_22)
.L_22:
        /*004c*/ 	.word	0x00000000
        /*0050*/ 	.short	0x0002
        /*0052*/ 	.short	0x0010
        /*0054*/ 	.byte	0x00, 0xf5, 0x21, 0x00


	//----- nvinfo : EIATTR_KPARAM_INFO
	.align		4
.L_23:
        /*0058*/ 	.byte	0x04, 0x17
        /*005a*/ 	.short	(.L_25 - .L_24)
.L_24:
        /*005c*/ 	.word	0x00000000
        /*0060*/ 	.short	0x0001
        /*0062*/ 	.short	0x0008
        /*0064*/ 	.byte	0x00, 0xf5, 0x21, 0x00


	//----- nvinfo : EIATTR_KPARAM_INFO
	.align		4
.L_25:
        /*0068*/ 	.byte	0x04, 0x17
        /*006a*/ 	.short	(.L_27 - .L_26)
.L_26:
        /*006c*/ 	.word	0x00000000
        /*0070*/ 	.short	0x0000
        /*0072*/ 	.short	0x0000
        /*0074*/ 	.byte	0x00, 0xf5, 0x21, 0x00


	//----- nvinfo : EIATTR_SPARSE_MMA_MASK
	.align		4
.L_27:
        /*0078*/ 	.byte	0x03, 0x50
        /*007a*/ 	.short	0x0000


	//----- nvinfo : EIATTR_MAXREG_COUNT
	.align		4
        /*007c*/ 	.byte	0x03, 0x1b
        /*007e*/ 	.short	0x00ff


	//----- nvinfo : EIATTR_MERCURY_ISA_VERSION
	.align		4
        /*0080*/ 	.byte	0x03, 0x5f
        /*0082*/ 	.short	0x0101


	//----- nvinfo : EIATTR_VRC_CTA_INIT_COUNT
	.align		4
        /*0084*/ 	.byte	0x02, 0x4a
	.zero		1
	.zero		1


	//----- nvinfo : EIATTR_EXIT_INSTR_OFFSETS
	.align		4
        /*0088*/ 	.byte	0x04, 0x1c
        /*008a*/ 	.short	(.L_29 - .L_28)


	//   ....[0]....
.L_28:
        /*008c*/ 	.word	0x000000d0


	//   ....[1]....
        /*0090*/ 	.word	0x00000150


	//   ....[2]....
        /*0094*/ 	.word	0x00000560


	//   ....[3]....
        /*0098*/ 	.word	0x00000750


	//   ....[4]....
        /*009c*/ 	.word	0x000008a0


	//   ....[5]....
        /*00a0*/ 	.word	0x00000950


	//----- nvinfo : EIATTR_CBANK_PARAM_SIZE
	.align		4
.L_29:
        /*00a4*/ 	.byte	0x03, 0x19
        /*00a6*/ 	.short	0x0028


	//----- nvinfo : EIATTR_PARAM_CBANK
	.align		4
        /*00a8*/ 	.byte	0x04, 0x0a
        /*00aa*/ 	.short	(.L_31 - .L_30)
	.align		4
.L_30:
        /*00ac*/ 	.word	index@(.nv.constant0._Z4gemmPfS_S_iiii)
        /*00b0*/ 	.short	0x0380
        /*00b2*/ 	.short	0x0028


	//----- nvinfo : EIATTR_SW_WAR
	.align		4
.L_31:
        /*00b4*/ 	.byte	0x04, 0x36
        /*00b6*/ 	.short	(.L_33 - .L_32)
.L_32:
        /*00b8*/ 	.word	0x00000008
.L_33:


//--------------------- .nv.info._Z13gemmAtomicAddPfS_S_iiii --------------------------
	.section	.nv.info._Z13gemmAtomicAddPfS_S_iiii,"",@"SHT_CUDA_INFO"
	.sectionflags	@""
	.align	4


	//----- nvinfo : EIATTR_CUDA_API_VERSION
	.align		4
        /*0000*/ 	.byte	0x04, 0x37
        /*0002*/ 	.short	(.L_35 - .L_34)
.L_34:
        /*0004*/ 	.word	0x00000082


	//----- nvinfo : EIATTR_KPARAM_INFO
	.align		4
.L_35:
        /*0008*/ 	.byte	0x04, 0x17
        /*000a*/ 	.short	(.L_37 - .L_36)
.L_36:
        /*000c*/ 	.word	0x00000000
        /*0010*/ 	.short	0x0006
        /*0012*/ 	.short	0x0024
        /*0014*/ 	.byte	0x00, 0xf0, 0x11, 0x00


	//----- nvinfo : EIATTR_KPARAM_INFO
	.align		4
.L_37:
        /*0018*/ 	.byte	0x04, 0x17
        /*001a*/ 	.short	(.L_39 - .L_38)
.L_38:
        /*001c*/ 	.word	0x00000000
        /*0020*/ 	.short	0x0005
        /*0022*/ 	.short	0x0020
        /*0024*/ 	.byte	0x00, 0xf0, 0x11, 0x00


	//----- nvinfo : EIATTR_KPARAM_INFO
	.align		4
.L_39:
        /*0028*/ 	.byte	0x04, 0x17
        /*002a*/ 	.short	(.L_41 - .L_40)
.L_40:
        /*002c*/ 	.word	0x00000000
        /*0030*/ 	.short	0x0004
        /*0032*/ 	.short	0x001c
        /*0034*/ 	.byte	0x00, 0xf0, 0x11, 0x00


	//----- nvinfo : EIATTR_KPARAM_INFO
	.align		4
.L_41:
        /*0038*/ 	.byte	0x04, 0x17
        /*003a*/ 	.short	(.L_43 - .L_42)
.L_42:
        /*003c*/ 	.word	0x00000000
        /*0040*/ 	.short	0x0003
        /*0042*/ 	.short	0x0018
        /*0044*/ 	.byte	0x00, 0xf0, 0x11, 0x00


	//----- nvinfo : EIATTR_KPARAM_INFO
	.align		4
.L_43:
        /*0048*/ 	.byte	0x04, 0x17
        /*004a*/ 	.short	(.L_45 - .L_44)
.L_44:
        /*004c*/ 	.word	0x00000000
        /*0050*/ 	.short	0x0002
        /*0052*/ 	.short	0x0010
        /*0054*/ 	.byte	0x00, 0xf5, 0x21, 0x00


	//----- nvinfo : EIATTR_KPARAM_INFO
	.align		4
.L_45:
        /*0058*/ 	.byte	0x04, 0x17
        /*005a*/ 	.short	(.L_47 - .L_46)
.L_46:
        /*005c*/ 	.word	0x00000000
        /*0060*/ 	.short	0x0001
        /*0062*/ 	.short	0x0008
        /*0064*/ 	.byte	0x00, 0xf5, 0x21, 0x00


	//----- nvinfo : EIATTR_KPARAM_INFO
	.align		4
.L_47:
        /*0068*/ 	.byte	0x04, 0x17
        /*006a*/ 	.short	(.L_49 - .L_48)
.L_48:
        /*006c*/ 	.word	0x00000000
        /*0070*/ 	.short	0x0000
        /*0072*/ 	.short	0x0000
        /*0074*/ 	.byte	0x00, 0xf5, 0x21, 0x00


	//----- nvinfo : EIATTR_SPARSE_MMA_MASK
	.align		4
.L_49:
        /*0078*/ 	.byte	0x03, 0x50
        /*007a*/ 	.short	0x0000


	//----- nvinfo : EIATTR_MAXREG_COUNT
	.align		4
        /*007c*/ 	.byte	0x03, 0x1b
        /*007e*/ 	.short	0x00ff


	//----- nvinfo : EIATTR_MERCURY_ISA_VERSION
	.align		4
        /*0080*/ 	.byte	0x03, 0x5f
        /*0082*/ 	.short	0x0101


	//----- nvinfo : EIATTR_VRC_CTA_INIT_COUNT
	.align		4
        /*0084*/ 	.byte	0x02, 0x4a
	.zero		1
	.zero		1


	//----- nvinfo : EIATTR_EXIT_INSTR_OFFSETS
	.align		4
        /*0088*/ 	.byte	0x04, 0x1c
        /*008a*/ 	.short	(.L_51 - .L_50)


	//   ....[0]....
.L_50:
        /*008c*/ 	.word	0x00000140


	//----- nvinfo : EIATTR_CBANK_PARAM_SIZE
	.align		4
.L_51:
        /*0090*/ 	.byte	0x03, 0x19
        /*0092*/ 	.short	0x0028


	//----- nvinfo : EIATTR_PARAM_CBANK
	.align		4
        /*0094*/ 	.byte	0x04, 0x0a
        /*0096*/ 	.short	(.L_53 - .L_52)
	.align		4
.L_52:
        /*0098*/ 	.word	index@(.nv.constant0._Z13gemmAtomicAddPfS_S_iiii)
        /*009c*/ 	.short	0x0380
        /*009e*/ 	.short	0x0028


	//----- nvinfo : EIATTR_SW_WAR
	.align		4
.L_53:
        /*00a0*/ 	.byte	0x04, 0x36
        /*00a2*/ 	.short	(.L_55 - .L_54)
.L_54:
        /*00a4*/ 	.word	0x00000008
.L_55:


//--------------------- .nv.callgraph             --------------------------
	.section	.nv.callgraph,"",@"SHT_CUDA_CALLGRAPH"
	.align	4
	.sectionentsize	8
	.align		4
        /*0000*/ 	.word	0x00000000
	.align		4
        /*0004*/ 	.word	0xffffffff
	.align		4
        /*0008*/ 	.word	0x00000000
	.align		4
        /*000c*/ 	.word	0xfffffffe
	.align		4
        /*0010*/ 	.word	0x00000000
	.align		4
        /*0014*/ 	.word	0xfffffffd
	.align		4
        /*0018*/ 	.word	0x00000000
	.align		4
        /*001c*/ 	.word	0xfffffffc


//--------------------- .text._Z4gemmPfS_S_iiii   --------------------------
	.section	.text._Z4gemmPfS_S_iiii,"ax",@progbits
	.align	128
        .global         _Z4gemmPfS_S_iiii
        .type           _Z4gemmPfS_S_iiii,@function
        .size           _Z4gemmPfS_S_iiii,(.L_x_6 - _Z4gemmPfS_S_iiii)
        .other          _Z4gemmPfS_S_iiii,@"STO_CUDA_ENTRY STV_DEFAULT"
_Z4gemmPfS_S_iiii:
.text._Z4gemmPfS_S_iiii:
[----:B------:R-:W-:Y:S01]  /*0000*/  LDC R1, c[0x0][0x37c] ;  /* 0x0000df00ff017b82 */ /* 0x000fe20000000800 */
[----:B------:R-:W0:Y:S07]  /*0010*/  S2R R3, SR_TID.Y ;  /* 0x0000000000037919 */ /* 0x000e2e0000002200 */
[----:B------:R-:W1:Y:S01]  /*0020*/  LDC R5, c[0x0][0x360] ;  /* 0x0000d800ff057b82 */ /* 0x000e620000000800 */
[----:B------:R-:W2:Y:S01]  /*0030*/  LDCU UR6, c[0x0][0x398] ;  /* 0x00007300ff0677ac */ /* 0x000ea20008000800 */
[----:B------:R-:W1:Y:S06]  /*0040*/  S2R R0, SR_TID.X ;  /* 0x0000000000007919 */ /* 0x000e6c0000002100 */
[----:B------:R-:W0:Y:S08]  /*0050*/  S2UR UR5, SR_CTAID.Y ;  /* 0x00000000000579c3 */ /* 0x000e300000002600 */
[----:B------:R-:W0:Y:S08]  /*0060*/  LDC R6, c[0x0][0x364] ;  /* 0x0000d900ff067b82 */ /* 0x000e300000000800 */
[----:B------:R-:W1:Y:S08]  /*0070*/  S2UR UR4, SR_CTAID.X ;  /* 0x00000000000479c3 */ /* 0x000e700000002500 */
[----:B------:R-:W3:Y:S01]  /*0080*/  LDC R7, c[0x0][0x3a4] ;  /* 0x0000e900ff077b82 */ /* 0x000ee20000000800 */
[----:B0-----:R-:W-:-:S02]  /*0090*/  IMAD R6, R6, UR5, R3 ;  /* 0x0000000506067c24 */ /* 0x001fc4000f8e0203 */
[----:B-1----:R-:W-:-:S03]  /*00a0*/  IMAD R5, R5, UR4, R0 ;  /* 0x0000000405057c24 */ /* 0x002fc6000f8e0200 */
[----:B---3--:R-:W-:-:S04]  /*00b0*/  ISETP.GE.AND P0, PT, R6, R7, PT ;  /* 0x000000070600720c */ /* 0x008fc80003f06270 */
[----:B--2---:R-:W-:-:S13]  /*00c0*/  ISETP.GE.OR P0, PT, R5, UR6, P0 ;  /* 0x0000000605007c0c */ /* 0x004fda0008706670 */
[----:B------:R-:W-:Y:S05]  /*00d0*/  @P0 EXIT ;  /* 0x000000000000094d */ /* 0x000fea0003800000 */
[----:B------:R-:W0:Y:S01]  /*00e0*/  LDC R0, c[0x0][0x39c] ;  /* 0x0000e700ff007b82 */ /* 0x000e220000000800 */
[----:B------:R-:W1:Y:S01]  /*00f0*/  LDCU.64 UR6, c[0x0][0x358] ;  /* 0x00006b00ff0677ac */ /* 0x000e620008000a00 */
[----:B------:R-:W-:-:S06]  /*0100*/  IMAD R9, R5, R7, R6 ;  /* 0x0000000705097224 */ /* 0x000fcc00078e0206 */
[----:B------:R-:W2:Y:S01]  /*0110*/  LDC.64 R2, c[0x0][0x390] ;  /* 0x0000e400ff027b82 */ /* 0x000ea20000000a00 */
[----:B0-----:R-:W-:Y:S01]  /*0120*/  ISETP.GE.AND P0, PT, R0, 0x1, PT ;  /* 0x000000010000780c */ /* 0x001fe20003f06270 */
[----:B--2---:R-:W-:-:S05]  /*0130*/  IMAD.WIDE R2, R9, 0x4, R2 ;  /* 0x0000000409027825 */ /* 0x004fca00078e0202 */
[----:B-1----:R0:W-:Y:S07]  /*0140*/  STG.E desc[UR6][R2.64], RZ ;  /* 0x000000ff02007986 */ /* 0x0021ee000c101906 */
[----:B------:R-:W-:Y:S05]  /*0150*/  @!P0 EXIT ;  /* 0x000000000000894d */ /* 0x000fea0003800000 */
[C---:B------:R-:W-:Y:S01]  /*0160*/  ISETP.GE.U32.AND P1, PT, R0.reuse, 0x8, PT ;  /* 0x000000080000780c */ /* 0x040fe20003f26070 */
[----:B------:R-:W-:Y:S01]  /*0170*/  HFMA2 R9, -RZ, RZ, 0, 0 ;  /* 0x00000000ff097431 */ /* 0x000fe200000001ff */
[----:B------:R-:W-:Y:S01]  /*0180*/  LOP3.LUT R20, R0, 0x7, RZ, 0xc0, !PT ;  /* 0x0000000700147812 */ /* 0x000fe200078ec0ff */
[----:B------:R-:W-:Y:S01]  /*0190*/  IMAD R8, R5, R0, RZ ;  /* 0x0000000005087224 */ /* 0x000fe200078e02ff */
[----:B------:R-:W-:Y:S02]  /*01a0*/  MOV R13, RZ ;  /* 0x000000ff000d7202 */ /* 0x000fe40000000f00 */
[----:B------:R-:W-:-:S07]  /*01b0*/  ISETP.NE.AND P0, PT, R20, RZ, PT ;  /* 0x000000ff1400720c */ /* 0x000fce0003f05270 */
[----:B------:R-:W-:Y:S06]  /*01c0*/  @!P1 BRA `(.L_x_0) ;  /* 0x0000000000e49947 */ /* 0x000fec0003800000 */
[----:B------:R-:W1:Y:S01]  /*01d0*/  LDCU.64 UR4, c[0x0][0x380] ;  /* 0x00007000ff0477ac */ /* 0x000e620008000a00 */
[----:B------:R-:W-:Y:S02]  /*01e0*/  LOP3.LUT R9, R0, 0x7ffffff8, RZ, 0xc0, !PT ;  /* 0x7ffffff800097812 */ /* 0x000fe400078ec0ff */
[----:B------:R-:W-:Y:S02]  /*01f0*/  MOV R13, RZ ;  /* 0x000000ff000d7202 */ /* 0x000fe40000000f00 */
[----:B------:R-:W-:Y:S02]  /*0200*/  MOV R11, R8 ;  /* 0x00000008000b7202 */ /* 0x000fe40000000f00 */
[----:B------:R-:W-:Y:S02]  /*0210*/  MOV R12, R6 ;  /* 0x00000006000c7202 */ /* 0x000fe40000000f00 */
[----:B------:R-:W-:Y:S01]  /*0220*/  IADD3 R10, PT, PT, -R9, RZ, RZ ;  /* 0x000000ff090a7210 */ /* 0x000fe20007ffe1ff */
[----:B-1----:R-:W-:-:S04]  /*0230*/  UIADD3 UR4, UP0, UPT, UR4, 0x10, URZ ;  /* 0x0000001004047890 */ /* 0x002fc8000ff1e0ff */
[----:B------:R-:W-:-:S12]  /*0240*/  UIADD3.X UR5, UPT, UPT, URZ, UR5, URZ, UP0, !UPT ;  /* 0x00000005ff057290 */ /* 0x000fd800087fe4ff */
.L_x_1:
[----:B------:R-:W1:Y:S01]  /*0250*/  LDC.64 R14, c[0x0][0x388] ;  /* 0x0000e200ff0e7b82 */ /* 0x000e620000000a00 */
[----:B------:R-:W-:Y:S02]  /*0260*/  MOV R4, UR4 ;  /* 0x0000000400047c02 */ /* 0x000fe40008000f00 */
[----:B------:R-:W-:-:S03]  /*0270*/  MOV R5, UR5 ;  /* 0x0000000500057c02 */ /* 0x000fc60008000f00 */
[----:B------:R-:W-:-:S05]  /*0280*/  IMAD.WIDE R4, R11, 0x4, R4 ;  /* 0x000000040b047825 */ /* 0x000fca00078e0204 */
[----:B--2---:R-:W2:Y:S01]  /*0290*/  LDG.E R16, desc[UR6][R4.64+-0x10] ;  /* 0xfffff00604107981 */ /* 0x004ea2000c1e1900 */
[----:B-1----:R-:W-:-:S05]  /*02a0*/  IMAD.WIDE R14, R12, 0x4, R14 ;  /* 0x000000040c0e7825 */ /* 0x002fca00078e020e */
[----:B------:R-:W2:Y:S02]  /*02b0*/  LDG.E R17, desc[UR6][R14.64] ;  /* 0x000000060e117981 */ /* 0x000ea4000c1e1900 */
[----:B--2---:R-:W-:Y:S01]  /*02c0*/  FFMA R13, R16, R17, R13 ;  /* 0x00000011100d7223 */ /* 0x004fe2000000000d */
[----:B------:R-:W-:-:S04]  /*02d0*/  IMAD.WIDE R16, R7, 0x4, R14 ;  /* 0x0000000407107825 */ /* 0x000fc800078e020e */
[----:B------:R1:W-:Y:S04]  /*02e0*/  STG.E desc[UR6][R2.64], R13 ;  /* 0x0000000d02007986 */ /* 0x0003e8000c101906 */
[----:B------:R-:W2:Y:S04]  /*02f0*/  LDG.E R18, desc[UR6][R4.64+-0xc] ;  /* 0xfffff40604127981 */ /* 0x000ea8000c1e1900 */
[----:B------:R-:W2:Y:S02]  /*0300*/  LDG.E R19, desc[UR6][R16.64] ;  /* 0x0000000610137981 */ /* 0x000ea4000c1e1900 */
[----:B--2---:R-:W-:Y:S01]  /*0310*/  FFMA R21, R18, R19, R13 ;  /* 0x0000001312157223 */ /* 0x004fe2000000000d */
[----:B------:R-:W-:-:S04]  /*0320*/  IMAD.WIDE R18, R7, 0x4, R16 ;  /* 0x0000000407127825 */ /* 0x000fc800078e0210 */
[----:B------:R2:W-:Y:S04]  /*0330*/  STG.E desc[UR6][R2.64], R21 ;  /* 0x0000001502007986 */ /* 0x0005e8000c101906 */
[----:B------:R-:W3:Y:S04]  /*0340*/  LDG.E R22, desc[UR6][R4.64+-0x8] ;  /* 0xfffff80604167981 */ /* 0x000ee8000c1e1900 */
[----:B------:R-:W3:Y:S02]  /*0350*/  LDG.E R14, desc[UR6][R18.64] ;  /* 0x00000006120e7981 */ /* 0x000ee4000c1e1900 */
[----:B---3--:R-:W-:Y:S01]  /*0360*/  FFMA R23, R22, R14, R21 ;  /* 0x0000000e16177223 */ /* 0x008fe20000000015 */
[----:B------:R-:W-:-:S04]  /*0370*/  IMAD.WIDE R14, R7, 0x4, R18 ;  /* 0x00000004070e7825 */ /* 0x000fc800078e0212 */
[----:B------:R3:W-:Y:S04]  /*0380*/  STG.E desc[UR6][R2.64], R23 ;  /* 0x0000001702007986 */ /* 0x0007e8000c101906 */
[----:B------:R-:W4:Y:S04]  /*0390*/  LDG.E R22, desc[UR6][R4.64+-0x4] ;  /* 0xfffffc0604167981 */ /* 0x000f28000c1e1900 */
[----:B-1----:R-:W4:Y:S01]  /*03a0*/  LDG.E R13, desc[UR6][R14.64] ;  /* 0x000000060e0d7981 */ /* 0x002f22000c1e1900 */
[----:B------:R-:W-:-:S04]  /*03b0*/  IMAD.WIDE R16, R7, 0x4, R14 ;  /* 0x0000000407107825 */ /* 0x000fc800078e020e */
[----:B----4-:R-:W-:-:S05]  /*03c0*/  FFMA R13, R22, R13, R23 ;  /* 0x0000000d160d7223 */ /* 0x010fca0000000017 */
[----:B------:R1:W-:Y:S04]  /*03d0*/  STG.E desc[UR6][R2.64], R13 ;  /* 0x0000000d02007986 */ /* 0x0003e8000c101906 */
[----:B------:R-:W4:Y:S04]  /*03e0*/  LDG.E R22, desc[UR6][R4.64] ;  /* 0x0000000604167981 */ /* 0x000f28000c1e1900 */
[----:B--2---:R-:W4:Y:S01]  /*03f0*/  LDG.E R21, desc[UR6][R16.64] ;  /* 0x0000000610157981 */ /* 0x004f22000c1e1900 */
[----:B------:R-:W-:-:S04]  /*0400*/  IMAD.WIDE R18, R7, 0x4, R16 ;  /* 0x0000000407127825 */ /* 0x000fc800078e0210 */
[----:B----4-:R-:W-:-:S05]  /*0410*/  FFMA R21, R22, R21, R13 ;  /* 0x0000001516157223 */ /* 0x010fca000000000d */
[----:B------:R2:W-:Y:S04]  /*0420*/  STG.E desc[UR6][R2.64], R21 ;  /* 0x0000001502007986 */ /* 0x0005e8000c101906 */
[----:B------:R-:W4:Y:S04]  /*0430*/  LDG.E R22, desc[UR6][R4.64+0x4] ;  /* 0x0000040604167981 */ /* 0x000f28000c1e1900 */
[----:B---3--:R-:W4:Y:S01]  /*0440*/  LDG.E R23, desc[UR6][R18.64] ;  /* 0x0000000612177981 */ /* 0x008f22000c1e1900 */
[----:B------:R-:W-:-:S04]  /*0450*/  IMAD.WIDE R14, R7, 0x4, R18 ;  /* 0x00000004070e7825 */ /* 0x000fc800078e0212 */
[----:B----4-:R-:W-:-:S05]  /*0460*/  FFMA R23, R22, R23, R21 ;  /* 0x0000001716177223 */ /* 0x010fca0000000015 */
[----:B------:R2:W-:Y:S04]  /*0470*/  STG.E desc[UR6][R2.64], R23 ;  /* 0x0000001702007986 */ /* 0x0005e8000c101906 */
[----:B------:R-:W3:Y:S04]  /*0480*/  LDG.E R22, desc[UR6][R4.64+0x8] ;  /* 0x0000080604167981 */ /* 0x000ee8000c1e1900 */
[----:B-1----:R-:W3:Y:S01]  /*0490*/  LDG.E R13, desc[UR6][R14.64] ;  /* 0x000000060e0d7981 */ /* 0x002ee2000c1e1900 */
[----:B------:R-:W-:Y:S01]  /*04a0*/  IMAD.WIDE R16, R7, 0x4, R14 ;  /* 0x0000000407107825 */ /* 0x000fe200078e020e */
[----:B------:R-:W-:-:S03]  /*04b0*/  IADD3 R10, PT, PT, R10, 0x8, RZ ;  /* 0x000000080a0a7810 */ /* 0x000fc60007ffe0ff */
[----:B---3--:R-:W-:-:S05]  /*04c0*/  FFMA R25, R22, R13, R23 ;  /* 0x0000000d16197223 */ /* 0x008fca0000000017 */
[----:B------:R2:W-:Y:S04]  /*04d0*/  STG.E desc[UR6][R2.64], R25 ;  /* 0x0000001902007986 */ /* 0x0005e8000c101906 */
[----:B------:R-:W3:Y:S04]  /*04e0*/  LDG.E R22, desc[UR6][R4.64+0xc] ;  /* 0x00000c0604167981 */ /* 0x000ee8000c1e1900 */
[----:B------:R-:W3:Y:S01]  /*04f0*/  LDG.E R16, desc[UR6][R16.64] ;  /* 0x0000000610107981 */ /* 0x000ee2000c1e1900 */
[----:B------:R-:W-:Y:S02]  /*0500*/  ISETP.NE.AND P1, PT, R10, RZ, PT ;  /* 0x000000ff0a00720c */ /* 0x000fe40003f25270 */
[----:B------:R-:W-:-:S02]  /*0510*/  LEA R12, R7, R12, 0x3 ;  /* 0x0000000c070c7211 */ /* 0x000fc400078e18ff */
[----:B------:R-:W-:Y:S01]  /*0520*/  IADD3 R11, PT, PT, R11, 0x8, RZ ;  /* 0x000000080b0b7810 */ /* 0x000fe20007ffe0ff */
[----:B---3--:R-:W-:-:S05]  /*0530*/  FFMA R13, R22, R16, R25 ;  /* 0x00000010160d7223 */ /* 0x008fca0000000019 */
[----:B------:R2:W-:Y:S03]  /*0540*/  STG.E desc[UR6][R2.64], R13 ;  /* 0x0000000d02007986 */ /* 0x0005e6000c101906 */
[----:B------:R-:W-:Y:S05]  /*0550*/  @P1 BRA `(.L_x_1) ;  /* 0xfffffffc003c1947 */ /* 0x000fea000383ffff */
.L_x_0:
[----:B------:R-:W-:Y:S05]  /*0560*/  @!P0 EXIT ;  /* 0x000000000000894d */ /* 0x000fea0003800000 */
[----:B------:R-:W-:Y:S02]  /*0570*/  ISETP.GE.U32.AND P0, PT, R20, 0x4, PT ;  /* 0x000000041400780c */ /* 0x000fe40003f06070 */
[----:B------:R-:W-:-:S04]  /*0580*/  LOP3.LUT R16, R0, 0x3, RZ, 0xc0, !PT ;  /* 0x0000000300107812 */ /* 0x000fc800078ec0ff */
[----:B------:R-:W-:-:S07]  /*0590*/  ISETP.NE.AND P1, PT, R16, RZ, PT ;  /* 0x000000ff1000720c */ /* 0x000fce0003f25270 */
[----:B------:R-:W-:Y:S06]  /*05a0*/  @!P0 BRA `(.L_x_2) ;  /* 0x0000000000688947 */ /* 0x000fec0003800000 */
[----:B------:R-:W1:Y:S01]  /*05b0*/  LDC.64 R4, c[0x0][0x380] ;  /* 0x0000e000ff047b82 */ /* 0x000e620000000a00 */
[----:B------:R-:W-:Y:S01]  /*05c0*/  IADD3 R15, PT, PT, R8, R9, RZ ;  /* 0x00000009080f7210 */ /* 0x000fe20007ffe0ff */
[----:B------:R-:W-:-:S06]  /*05d0*/  IMAD R17, R9, R7, R6 ;  /* 0x0000000709117224 */ /* 0x000fcc00078e0206 */
[----:B------:R-:W3:Y:S01]  /*05e0*/  LDC.64 R10, c[0x0][0x388] ;  /* 0x0000e200ff0a7b82 */ /* 0x000ee20000000a00 */
[----:B-1----:R-:W-:-:S05]  /*05f0*/  IMAD.WIDE R4, R15, 0x4, R4 ;  /* 0x000000040f047825 */ /* 0x002fca00078e0204 */
[----:B------:R-:W4:Y:S01]  /*0600*/  LDG.E R12, desc[UR6][R4.64] ;  /* 0x00000006040c7981 */ /* 0x000f22000c1e1900 */
[----:B---3--:R-:W-:-:S05]  /*0610*/  IMAD.WIDE R10, R17, 0x4, R10 ;  /* 0x00000004110a7825 */ /* 0x008fca00078e020a */
[----:B------:R-:W4:Y:S02]  /*0620*/  LDG.E R14, desc[UR6][R10.64] ;  /* 0x000000060a0e7981 */ /* 0x000f24000c1e1900 */
[----:B----4-:R-:W-:Y:S01]  /*0630*/  FFMA R17, R12, R14, R13 ;  /* 0x0000000e0c117223 */ /* 0x010fe2000000000d */
[----:B--2---:R-:W-:-:S04]  /*0640*/  IMAD.WIDE R12, R7, 0x4, R10 ;  /* 0x00000004070c7825 */ /* 0x004fc800078e020a */
[----:B------:R1:W-:Y:S04]  /*0650*/  STG.E desc[UR6][R2.64], R17 ;  /* 0x0000001102007986 */ /* 0x0003e8000c101906 */
[----:B------:R-:W2:Y:S04]  /*0660*/  LDG.E R14, desc[UR6][R4.64+0x4] ;  /* 0x00000406040e7981 */ /* 0x000ea8000c1e1900 */
[----:B------:R-:W2:Y:S02]  /*0670*/  LDG.E R15, desc[UR6][R12.64] ;  /* 0x000000060c0f7981 */ /* 0x000ea4000c1e1900 */
[----:B--2---:R-:W-:Y:S01]  /*0680*/  FFMA R19, R14, R15, R17 ;  /* 0x0000000f0e137223 */ /* 0x004fe20000000011 */
[----:B------:R-:W-:-:S04]  /*0690*/  IMAD.WIDE R14, R7, 0x4, R12 ;  /* 0x00000004070e7825 */ /* 0x000fc800078e020c */
[----:B------:R1:W-:Y:S04]  /*06a0*/  STG.E desc[UR6][R2.64], R19 ;  /* 0x0000001302007986 */ /* 0x0003e8000c101906 */
[----:B------:R-:W2:Y:S04]  /*06b0*/  LDG.E R18, desc[UR6][R4.64+0x8] ;  /* 0x0000080604127981 */ /* 0x000ea8000c1e1900 */
[----:B------:R-:W2:Y:S01]  /*06c0*/  LDG.E R20, desc[UR6][R14.64] ;  /* 0x000000060e147981 */ /* 0x000ea2000c1e1900 */
[----:B------:R-:W-:-:S04]  /*06d0*/  IMAD.WIDE R10, R7, 0x4, R14 ;  /* 0x00000004070a7825 */ /* 0x000fc800078e020e */
[----:B--2---:R-:W-:-:S05]  /*06e0*/  FFMA R21, R18, R20, R19 ;  /* 0x0000001412157223 */ /* 0x004fca0000000013 */
[----:B------:R1:W-:Y:S04]  /*06f0*/  STG.E desc[UR6][R2.64], R21 ;  /* 0x0000001502007986 */ /* 0x0003e8000c101906 */
[----:B------:R-:W2:Y:S04]  /*0700*/  LDG.E R18, desc[UR6][R4.64+0xc] ;  /* 0x00000c0604127981 */ /* 0x000ea8000c1e1900 */
[----:B------:R-:W2:Y:S01]  /*0710*/  LDG.E R10, desc[UR6][R10.64] ;  /* 0x000000060a0a7981 */ /* 0x000ea2000c1e1900 */
[----:B------:R-:W-:Y:S01]  /*0720*/  IADD3 R9, PT, PT, R9, 0x4, RZ ;  /* 0x0000000409097810 */ /* 0x000fe20007ffe0ff */
[----:B--2---:R-:W-:-:S05]  /*0730*/  FFMA R13, R18, R10, R21 ;  /* 0x0000000a120d7223 */ /* 0x004fca0000000015 */
[----:B------:R1:W-:Y:S02]  /*0740*/  STG.E desc[UR6][R2.64], R13 ;  /* 0x0000000d02007986 */ /* 0x0003e4000c101906 */
.L_x_2:
[----:B------:R-:W-:Y:S05]  /*0750*/  @!P1 EXIT ;  /* 0x000000000000994d */ /* 0x000fea0003800000 */
[----:B------:R-:W-:Y:S02]  /*0760*/  ISETP.NE.AND P0, PT, R16, 0x1, PT ;  /* 0x000000011000780c */ /* 0x000fe40003f05270 */
[----:B------:R-:W-:-:S04]  /*0770*/  LOP3.LUT R0, R0, 0x1, RZ, 0xc0, !PT ;  /* 0x0000000100007812 */ /* 0x000fc800078ec0ff */
[----:B------:R-:W-:-:S07]  /*0780*/  ISETP.NE.U32.AND P1, PT, R0, 0x1, PT ;  /* 0x000000010000780c */ /* 0x000fce0003f25070 */
[----:B------:R-:W-:Y:S06]  /*0790*/  @!P0 BRA `(.L_x_3) ;  /* 0x0000000000408947 */ /* 0x000fec0003800000 */
[----:B------:R-:W3:Y:S01]  /*07a0*/  LDC.64 R4, c[0x0][0x380] ;  /* 0x0000e000ff047b82 */ /* 0x000ee20000000a00 */
[----:B------:R-:W-:Y:S01]  /*07b0*/  IADD3 R15, PT, PT, R8, R9, RZ ;  /* 0x00000009080f7210 */ /* 0x000fe20007ffe0ff */
[----:B-1----:R-:W-:-:S06]  /*07c0*/  IMAD R17, R9, R7, R6 ;  /* 0x0000000709117224 */ /* 0x002fcc00078e0206 */
[----:B------:R-:W1:Y:S01]  /*07d0*/  LDC.64 R10, c[0x0][0x388] ;  /* 0x0000e200ff0a7b82 */ /* 0x000e620000000a00 */
[----:B---3--:R-:W-:-:S05]  /*07e0*/  IMAD.WIDE R4, R15, 0x4, R4 ;  /* 0x000000040f047825 */ /* 0x008fca00078e0204 */
[----:B------:R-:W3:Y:S01]  /*07f0*/  LDG.E R0, desc[UR6][R4.64] ;  /* 0x0000000604007981 */ /* 0x000ee2000c1e1900 */
[----:B-1----:R-:W-:-:S05]  /*0800*/  IMAD.WIDE R10, R17, 0x4, R10 ;  /* 0x00000004110a7825 */ /* 0x002fca00078e020a */
[----:B------:R-:W3:Y:S01]  /*0810*/  LDG.E R12, desc[UR6][R10.64] ;  /* 0x000000060a0c7981 */ /* 0x000ee2000c1e1900 */
[----:B------:R-:W-:-:S04]  /*0820*/  IMAD.WIDE R14, R7, 0x4, R10 ;  /* 0x00000004070e7825 */ /* 0x000fc800078e020a */
[----:B---3--:R-:W-:-:S05]  /*0830*/  FFMA R17, R0, R12, R13 ;  /* 0x0000000c00117223 */ /* 0x008fca000000000d */
[----:B------:R3:W-:Y:S04]  /*0840*/  STG.E desc[UR6][R2.64], R17 ;  /* 0x0000001102007986 */ /* 0x0007e8000c101906 */
[----:B------:R-:W2:Y:S04]  /*0850*/  LDG.E R0, desc[UR6][R4.64+0x4] ;  /* 0x0000040604007981 */ /* 0x000ea8000c1e1900 */
[----:B------:R-:W2:Y:S01]  /*0860*/  LDG.E R14, desc[UR6][R14.64] ;  /* 0x000000060e0e7981 */ /* 0x000ea2000c1e1900 */
[----:B------:R-:W-:Y:S01]  /*0870*/  IADD3 R9, PT, PT, R9, 0x2, RZ ;  /* 0x0000000209097810 */ /* 0x000fe20007ffe0ff */
[----:B--2---:R-:W-:-:S05]  /*0880*/  FFMA R13, R0, R14, R17 ;  /* 0x0000000e000d7223 */ /* 0x004fca0000000011 */
[----:B------:R3:W-:Y:S02]  /*0890*/  STG.E desc[UR6][R2.64], R13 ;  /* 0x0000000d02007986 */ /* 0x0007e4000c101906 */
.L_x_3:
[----:B------:R-:W-:Y:S05]  /*08a0*/  @P1 EXIT ;  /* 0x000000000000194d */ /* 0x000fea0003800000 */
[----:B------:R-:W4:Y:S01]  /*08b0*/  LDC.64 R4, c[0x0][0x380] ;  /* 0x0000e000ff047b82 */ /* 0x000f220000000a00 */
[----:B------:R-:W-:Y:S01]  /*08c0*/  IADD3 R15, PT, PT, R8, R9, RZ ;  /* 0x00000009080f7210 */ /* 0x000fe20007ffe0ff */
[----:B------:R-:W-:-:S06]  /*08d0*/  IMAD R7, R9, R7, R6 ;  /* 0x0000000709077224 */ /* 0x000fcc00078e0206 */
[----:B------:R-:W5:Y:S01]  /*08e0*/  LDC.64 R10, c[0x0][0x388] ;  /* 0x0000e200ff0a7b82 */ /* 0x000f620000000a00 */
[----:B----4-:R-:W-:-:S06]  /*08f0*/  IMAD.WIDE R4, R15, 0x4, R4 ;  /* 0x000000040f047825 */ /* 0x010fcc00078e0204 */
[----:B------:R-:W1:Y:S01]  /*0900*/  LDG.E R4, desc[UR6][R4.64] ;  /* 0x0000000604047981 */ /* 0x000e62000c1e1900 */
[----:B-----5:R-:W-:-:S06]  /*0910*/  IMAD.WIDE R6, R7, 0x4, R10 ;  /* 0x0000000407067825 */ /* 0x020fcc00078e020a */
[----:B------:R-:W1:Y:S02]  /*0920*/  LDG.E R6, desc[UR6][R6.64] ;  /* 0x0000000606067981 */ /* 0x000e64000c1e1900 */
[----:B-123--:R-:W-:-:S05]  /*0930*/  FFMA R13, R4, R6, R13 ;  /* 0x00000006040d7223 */ /* 0x00efca000000000d */
[----:B------:R-:W-:Y:S01]  /*0940*/  STG.E desc[UR6][R2.64], R13 ;  /* 0x0000000d02007986 */ /* 0x000fe2000c101906 */
[----:B------:R-:W-:Y:S05]  /*0950*/  EXIT ;  /* 0x000000000000794d */ /* 0x000fea0003800000 */
.L_x_4:
[----:B------:R-:W-:-:S00]  /*0960*/  BRA `(.L_x_4) ;  /* 0xfffffffc00fc7947 */ /* 0x000fc0000383ffff */
[----:B------:R-:W-:-:S00]  /*0970*/  NOP ;  /* 0x0000000000007918 */ /* 0x000fc00000000000 */
        /* <DEDUP_REMOVED lines=8> */
.L_x_6:


//--------------------- .text._Z13gemmAtomicAddPfS_S_iiii --------------------------
	.section	.text._Z13gemmAtomicAddPfS_S_iiii,"ax",@progbits
	.align	128
        .global         _Z13gemmAtomicAddPfS_S_iiii
        .type           _Z13gemmAtomicAddPfS_S_iiii,@function
        .size           _Z13gemmAtomicAddPfS_S_iiii,(.L_x_7 - _Z13gemmAtomicAddPfS_S_iiii)
        .other          _Z13gemmAtomicAddPfS_S_iiii,@"STO_CUDA_ENTRY STV_DEFAULT"
_Z13gemmAtomicAddPfS_S_iiii:
.text._Z13gemmAtomicAddPfS_S_iiii:
[----:B------:R-:W-:Y:S01]  /*0000*/  LDC R1, c[0x0][0x37c] ;  /* 0x0000df00ff017b82 */ /* 0x000fe20000000800 */
[----:B------:R-:W0:Y:S07]  /*0010*/  S2R R3, SR_TID.X ;  /* 0x0000000000037919 */ /* 0x000e2e0000002100 */
[----:B------:R-:W0:Y:S01]  /*0020*/  LDC R11, c[0x0][0x3a4] ;  /* 0x0000e900ff0b7b82 */ /* 0x000e220000000800 */
[----:B------:R-:W1:Y:S01]  /*0030*/  LDCU.64 UR4, c[0x0][0x358] ;  /* 0x00006b00ff0477ac */ /* 0x000e620008000a00 */
[----:B------:R-:W0:Y:S06]  /*0040*/  S2R R0, SR_CTAID.Y ;  /* 0x0000000000007919 */ /* 0x000e2c0000002600 */
[----:B------:R-:W2:Y:S08]  /*0050*/  S2UR UR6, SR_CTAID.X ;  /* 0x00000000000679c3 */ /* 0x000eb00000002500 */
[----:B------:R-:W2:Y:S08]  /*0060*/  LDC R2, c[0x0][0x39c] ;  /* 0x0000e700ff027b82 */ /* 0x000eb00000000800 */
[----:B------:R-:W3:Y:S08]  /*0070*/  LDC.64 R6, c[0x0][0x388] ;  /* 0x0000e200ff067b82 */ /* 0x000ef00000000a00 */
[----:B------:R-:W4:Y:S01]  /*0080*/  LDC.64 R4, c[0x0][0x380] ;  /* 0x0000e000ff047b82 */ /* 0x000f220000000a00 */
[----:B0-----:R-:W-:-:S02]  /*0090*/  IMAD R9, R3, R11, R0 ;  /* 0x0000000b03097224 */ /* 0x001fc400078e0200 */
[----:B--2---:R-:W-:Y:S02]  /*00a0*/  IMAD R3, R2, UR6, R3 ;  /* 0x0000000602037c24 */ /* 0x004fe4000f8e0203 */
[----:B---3--:R-:W-:-:S06]  /*00b0*/  IMAD.WIDE.U32 R6, R9, 0x4, R6 ;  /* 0x0000000409067825 */ /* 0x008fcc00078e0006 */
[----:B-1----:R-:W2:Y:S01]  /*00c0*/  LDG.E R7, desc[UR4][R6.64] ;  /* 0x0000000406077981 */ /* 0x002ea2000c1e1900 */
[----:B----4-:R-:W-:Y:S02]  /*00d0*/  IMAD.WIDE.U32 R4, R3, 0x4, R4 ;  /* 0x0000000403047825 */ /* 0x010fe400078e0004 */
[----:B------:R-:W0:Y:S04]  /*00e0*/  LDC.64 R2, c[0x0][0x390] ;  /* 0x0000e400ff027b82 */ /* 0x000e280000000a00 */
[----:B------:R-:W2:Y:S01]  /*00f0*/  LDG.E R4, desc[UR4][R4.64] ;  /* 0x0000000404047981 */ /* 0x000ea2000c1e1900 */
[----:B------:R-:W-:-:S04]  /*0100*/  IMAD R9, R11, UR6, R0 ;  /* 0x000000060b097c24 */ /* 0x000fc8000f8e0200 */
[----:B0-----:R-:W-:-:S04]  /*0110*/  IMAD.WIDE.U32 R2, R9, 0x4, R2 ;  /* 0x0000000409027825 */ /* 0x001fc800078e0002 */
[----:B--2---:R-:W-:-:S05]  /*0120*/  FMUL R9, R4, R7 ;  /* 0x0000000704097220 */ /* 0x004fca0000400000 */
[----:B------:R-:W-:Y:S01]  /*0130*/  REDG.E.ADD.F32.FTZ.RN.STRONG.GPU desc[UR4][R2.64], R9 ;  /* 0x00000009020079a6 */ /* 0x000fe2000c12f304 */
[----:B------:R-:W-:Y:S05]  /*0140*/  EXIT ;  /* 0x000000000000794d */ /* 0x000fea0003800000 */
.L_x_5:
        /* <DEDUP_REMOVED lines=11> */
.L_x_7:


//--------------------- .nv.shared.reserved.0     --------------------------
	.section	.nv.shared.reserved.0,"aw",@nobits
	.weak		__nv_reservedSMEM_offset_0_alias
	.size		__nv_reservedSMEM_offset_0_alias, 0, 64
	.other		__nv_reservedSMEM_offset_0_alias,@"STO_CUDA_RESERVED_SHARED STV_DEFAULT"
__nv_reservedSMEM_offset_0_alias:
	.zero		0
	.zero		64


//--------------------- .nv.constant0._Z4gemmPfS_S_iiii --------------------------
	.section	.nv.constant0._Z4gemmPfS_S_iiii,"a",@progbits
	.sectionflags	@""
	.align	4
.nv.constant0._Z4gemmPfS_S_iiii:
	.zero		936


//--------------------- .nv.constant0._Z13gemmAtomicAddPfS_S_iiii --------------------------
	.section	.nv.constant0._Z13gemmAtomicAddPfS_S_iiii,"a",@progbits
	.sectionflags	@""
	.align	4
.nv.constant0._Z13gemmAtomicAddPfS_S_iiii:
	.zero		936


//--------------------- SYMBOLS --------------------------

	.type		.nv.reservedSmem.offset0,@object
	.size		.nv.reservedSmem.offset0,0x4
